//
// Generated by NVIDIA NVVM Compiler
//
// Compiler Build ID: CL-36424714
// Cuda compilation tools, release 13.0, V13.0.88
// Based on NVVM 20.0.0
//

.version 9.0
.target sm_100
.address_size 64

	// .globl	_Z14mc_integrationPfS_Pi
// _ZZ14mc_integrationPfS_PiE3tmp has been demoted

.visible .entry _Z14mc_integrationPfS_Pi(
	.param .u64 .ptr .align 1 _Z14mc_integrationPfS_Pi_param_0,
	.param .u64 .ptr .align 1 _Z14mc_integrationPfS_Pi_param_1,
	.param .u64 .ptr .align 1 _Z14mc_integrationPfS_Pi_param_2
)
{
	.reg .pred 	%p<10>;
	.reg .b32 	%r<51>;
	.reg .b32 	%f<112>;
	.reg .b64 	%rd<9>;
	// demoted variable
	.shared .align 4 .b8 _ZZ14mc_integrationPfS_PiE3tmp[128];
	ld.param.u64 	%rd2, [_Z14mc_integrationPfS_Pi_param_0];
	ld.param.u64 	%rd1, [_Z14mc_integrationPfS_Pi_param_1];
	ld.param.u64 	%rd3, [_Z14mc_integrationPfS_Pi_param_2];
	cvta.to.global.u64 	%rd4, %rd3;
	cvta.to.global.u64 	%rd5, %rd2;
	mov.u32 	%r22, %ctaid.x;
	mov.u32 	%r1, %ntid.x;
	mov.u32 	%r23, %tid.x;
	mad.lo.s32 	%r24, %r22, %r1, %r23;
	mul.lo.s32 	%r25, %r24, 5;
	mul.wide.s32 	%rd6, %r25, 4;
	add.s64 	%rd7, %rd5, %rd6;
	ld.global.f32 	%f14, [%rd7];
	neg.f32 	%f15, %f14;
	mul.f32 	%f16, %f14, %f15;
	ld.global.f32 	%f17, [%rd7+4];
	mul.f32 	%f18, %f17, %f17;
	sub.f32 	%f19, %f16, %f18;
	ld.global.f32 	%f20, [%rd7+8];
	mul.f32 	%f21, %f20, %f20;
	sub.f32 	%f22, %f19, %f21;
	ld.global.f32 	%f23, [%rd7+12];
	mul.f32 	%f24, %f23, %f23;
	sub.f32 	%f25, %f22, %f24;
	ld.global.f32 	%f26, [%rd7+16];
	mul.f32 	%f27, %f26, %f26;
	sub.f32 	%f28, %f25, %f27;
	fma.rn.f32 	%f29, %f28, 0f3BBB989D, 0f3F000000;
	cvt.sat.f32.f32 	%f30, %f29;
	mov.f32 	%f31, 0f4B400001;
	mov.f32 	%f32, 0f437C0000;
	fma.rm.f32 	%f33, %f30, %f32, %f31;
	add.f32 	%f34, %f33, 0fCB40007F;
	neg.f32 	%f35, %f34;
	fma.rn.f32 	%f36, %f28, 0f3FB8AA3B, %f35;
	fma.rn.f32 	%f37, %f28, 0f32A57060, %f36;
	mov.b32 	%r26, %f33;
	shl.b32 	%r27, %r26, 23;
	mov.b32 	%f38, %r27;
	ex2.approx.ftz.f32 	%f39, %f37;
	mul.f32 	%f40, %f39, %f38;
	ld.global.u32 	%r28, [%rd4];
	cvt.rn.f32.s32 	%f41, %r28;
	div.rn.f32 	%f42, %f40, %f41;
	shl.b32 	%r29, %r23, 2;
	mov.u32 	%r30, _ZZ14mc_integrationPfS_PiE3tmp;
	add.s32 	%r31, %r30, %r29;
	st.shared.f32 	[%r31], %f42;
	bar.sync 	0;
	setp.ne.s32 	%p1, %r23, 0;
	@%p1 bra 	$L__BB0_14;
	and.b32  	%r2, %r1, 15;
	setp.lt.u32 	%p2, %r1, 16;
	mov.f32 	%f111, 0f00000000;
	mov.b32 	%r47, 0;
	@%p2 bra 	$L__BB0_4;
	and.b32  	%r47, %r1, 2032;
	add.s32 	%r44, %r30, 32;
	and.b32  	%r35, %r1, -16;
	neg.s32 	%r45, %r35;
	mov.f32 	%f111, 0f00000000;
$L__BB0_3:
	.pragma "nounroll";
	ld.shared.f32 	%f46, [%r44+-32];
	add.f32 	%f47, %f111, %f46;
	ld.shared.f32 	%f48, [%r44+-28];
	add.f32 	%f49, %f47, %f48;
	ld.shared.f32 	%f50, [%r44+-24];
	add.f32 	%f51, %f49, %f50;
	ld.shared.f32 	%f52, [%r44+-20];
	add.f32 	%f53, %f51, %f52;
	ld.shared.f32 	%f54, [%r44+-16];
	add.f32 	%f55, %f53, %f54;
	ld.shared.f32 	%f56, [%r44+-12];
	add.f32 	%f57, %f55, %f56;
	ld.shared.f32 	%f58, [%r44+-8];
	add.f32 	%f59, %f57, %f58;
	ld.shared.f32 	%f60, [%r44+-4];
	add.f32 	%f61, %f59, %f60;
	ld.shared.f32 	%f62, [%r44];
	add.f32 	%f63, %f61, %f62;
	ld.shared.f32 	%f64, [%r44+4];
	add.f32 	%f65, %f63, %f64;
	ld.shared.f32 	%f66, [%r44+8];
	add.f32 	%f67, %f65, %f66;
	ld.shared.f32 	%f68, [%r44+12];
	add.f32 	%f69, %f67, %f68;
	ld.shared.f32 	%f70, [%r44+16];
	add.f32 	%f71, %f69, %f70;
	ld.shared.f32 	%f72, [%r44+20];
	add.f32 	%f73, %f71, %f72;
	ld.shared.f32 	%f74, [%r44+24];
	add.f32 	%f75, %f73, %f74;
	ld.shared.f32 	%f76, [%r44+28];
	add.f32 	%f111, %f75, %f76;
	add.s32 	%r45, %r45, 16;
	add.s32 	%r44, %r44, 64;
	setp.ne.s32 	%p3, %r45, 0;
	@%p3 bra 	$L__BB0_3;
$L__BB0_4:
	setp.eq.s32 	%p4, %r2, 0;
	@%p4 bra 	$L__BB0_13;
	and.b32  	%r10, %r1, 7;
	setp.lt.u32 	%p5, %r2, 8;
	@%p5 bra 	$L__BB0_7;
	shl.b32 	%r36, %r47, 2;
	add.s32 	%r38, %r30, %r36;
	ld.shared.f32 	%f78, [%r38];
	add.f32 	%f79, %f111, %f78;
	ld.shared.f32 	%f80, [%r38+4];
	add.f32 	%f81, %f79, %f80;
	ld.shared.f32 	%f82, [%r38+8];
	add.f32 	%f83, %f81, %f82;
	ld.shared.f32 	%f84, [%r38+12];
	add.f32 	%f85, %f83, %f84;
	ld.shared.f32 	%f86, [%r38+16];
	add.f32 	%f87, %f85, %f86;
	ld.shared.f32 	%f88, [%r38+20];
	add.f32 	%f89, %f87, %f88;
	ld.shared.f32 	%f90, [%r38+24];
	add.f32 	%f91, %f89, %f90;
	ld.shared.f32 	%f92, [%r38+28];
	add.f32 	%f111, %f91, %f92;
	add.s32 	%r47, %r47, 8;
$L__BB0_7:
	setp.eq.s32 	%p6, %r10, 0;
	@%p6 bra 	$L__BB0_13;
	and.b32  	%r13, %r1, 3;
	setp.lt.u32 	%p7, %r10, 4;
	@%p7 bra 	$L__BB0_10;
	shl.b32 	%r39, %r47, 2;
	add.s32 	%r41, %r30, %r39;
	ld.shared.f32 	%f94, [%r41];
	add.f32 	%f95, %f111, %f94;
	ld.shared.f32 	%f96, [%r41+4];
	add.f32 	%f97, %f95, %f96;
	ld.shared.f32 	%f98, [%r41+8];
	add.f32 	%f99, %f97, %f98;
	ld.shared.f32 	%f100, [%r41+12];
	add.f32 	%f111, %f99, %f100;
	add.s32 	%r47, %r47, 4;
$L__BB0_10:
	setp.eq.s32 	%p8, %r13, 0;
	@%p8 bra 	$L__BB0_13;
	shl.b32 	%r42, %r47, 2;
	add.s32 	%r50, %r30, %r42;
	neg.s32 	%r49, %r13;
$L__BB0_12:
	.pragma "nounroll";
	ld.shared.f32 	%f101, [%r50];
	add.f32 	%f111, %f111, %f101;
	add.s32 	%r50, %r50, 4;
	add.s32 	%r49, %r49, 1;
	setp.ne.s32 	%p9, %r49, 0;
	@%p9 bra 	$L__BB0_12;
$L__BB0_13:
	cvta.to.global.u64 	%rd8, %rd1;
	atom.global.add.f32 	%f102, [%rd8], %f111;
$L__BB0_14:
	ret;

}


// ===== COMPILED SASS (sm_100) =====

	.target	sm_100

	.elftype	@"ET_EXEC"


//--------------------- .note.nv.tkinfo           --------------------------
	.section	.note.nv.tkinfo,"",@"SHT_NOTE"
	.sectionflags	@"SHF_NOTE_NV_TKINFO"
	.tkinfo
        /*0018*/ 	.word	0x00000002
        /*0030*/ 	.string	""
        /*0030*/ 	.string	"ptxas"
        /*0030*/ 	.string	"Cuda compilation tools, release 13.0, V13.0.88"
        /*0030*/ 	.string	"Build cuda_13.0.r13.0/compiler.36424714_0"
        /*0030*/ 	.string	"-arch sm_100 -m 64 "



//--------------------- .note.nv.cuinfo           --------------------------
	.section	.note.nv.cuinfo,"",@"SHT_NOTE"
	.sectionflags	@"SHF_NOTE_NV_CUINFO"
        /*0018*/ 	.short	0x0002
        /*001a*/ 	.short	0x0064
        /*001c*/ 	.short	0x0082
	.zero		2


//--------------------- .nv.info                  --------------------------
	.section	.nv.info,"",@"SHT_CUDA_INFO"
	.align	4


	//----- nvinfo : EIATTR_REGCOUNT
	.align		4
        /*0000*/ 	.byte	0x04, 0x2f
        /*0002*/ 	.short	(.L_1 - .L_0)
	.align		4
.L_0:
        /*0004*/ 	.word	index@(_Z14mc_integrationPfS_Pi)
        /*0008*/ 	.word	0x00000017


	//----- nvinfo : EIATTR_FRAME_SIZE
	.align		4
.L_1:
        /*000c*/ 	.byte	0x04, 0x11
        /*000e*/ 	.short	(.L_3 - .L_2)
	.align		4
.L_2:
        /*0010*/ 	.word	index@($__internal_0_$__cuda_sm3x_div_rn_noftz_f32_slowpath)
        /*0014*/ 	.word	0x00000000


	//----- nvinfo : EIATTR_FRAME_SIZE
	.align		4
.L_3:
        /*0018*/ 	.byte	0x04, 0x11
        /*001a*/ 	.short	(.L_5 - .L_4)
	.align		4
.L_4:
        /*001c*/ 	.word	index@(_Z14mc_integrationPfS_Pi)
        /*0020*/ 	.word	0x00000000


	//----- nvinfo : EIATTR_MIN_STACK_SIZE
	.align		4
.L_5:
        /*0024*/ 	.byte	0x04, 0x12
        /*0026*/ 	.short	(.L_7 - .L_6)
	.align		4
.L_6:
        /*0028*/ 	.word	index@(_Z14mc_integrationPfS_Pi)
        /*002c*/ 	.word	0x00000000
.L_7:


//--------------------- .nv.compat                --------------------------
	.section	.nv.compat,"",@"SHT_CUDA_COMPAT_INFO"
	.align	4
        /*0000*/ 	.byte	0x02, 0x09, 0x00, 0x00, 0x02, 0x02, 0x01, 0x00, 0x02, 0x05, 0x05, 0x00, 0x03, 0x07, 0x01, 0x01
        /*0010*/ 	.byte	0x02, 0x03, 0x00, 0x00, 0x02, 0x06, 0x01, 0x00, 0x04, 0x0b, 0x08, 0x00, 0x01, 0x00, 0x00, 0x00
        /*0020*/ 	.byte	0x00, 0x00, 0x00, 0x00


//--------------------- .nv.info._Z14mc_integrationPfS_Pi --------------------------
	.section	.nv.info._Z14mc_integrationPfS_Pi,"",@"SHT_CUDA_INFO"
	.sectionflags	@""
	.align	4


	//----- nvinfo : EIATTR_CUDA_API_VERSION
	.align		4
        /*0000*/ 	.byte	0x04, 0x37
        /*0002*/ 	.short	(.L_9 - .L_8)
.L_8:
        /*0004*/ 	.word	0x00000082


	//----- nvinfo : EIATTR_KPARAM_INFO
	.align		4
.L_9:
        /*0008*/ 	.byte	0x04, 0x17
        /*000a*/ 	.short	(.L_11 - .L_10)
.L_10:
        /*000c*/ 	.word	0x00000000
        /*0010*/ 	.short	0x0002
        /*0012*/ 	.short	0x0010
        /*0014*/ 	.byte	0x00, 0xf5, 0x21, 0x00


	//----- nvinfo : EIATTR_KPARAM_INFO
	.align		4
.L_11:
        /*0018*/ 	.byte	0x04, 0x17
        /*001a*/ 	.short	(.L_13 - .L_12)
.L_12:
        /*001c*/ 	.word	0x00000000
        /*0020*/ 	.short	0x0001
        /*0022*/ 	.short	0x0008
        /*0024*/ 	.byte	0x00, 0xf5, 0x21, 0x00


	//----- nvinfo : EIATTR_KPARAM_INFO
	.align		4
.L_13:
        /*0028*/ 	.byte	0x04, 0x17
        /*002a*/ 	.short	(.L_15 - .L_14)
.L_14:
        /*002c*/ 	.word	0x00000000
        /*0030*/ 	.short	0x0000
        /*0032*/ 	.short	0x0000
        /*0034*/ 	.byte	0x00, 0xf5, 0x21, 0x00


	//----- nvinfo : EIATTR_SPARSE_MMA_MASK
	.align		4
.L_15:
        /*0038*/ 	.byte	0x03, 0x50
        /*003a*/ 	.short	0x0000


	//----- nvinfo : EIATTR_MAXREG_COUNT
	.align		4
        /*003c*/ 	.byte	0x03, 0x1b
        /*003e*/ 	.short	0x00ff


	//----- nvinfo : EIATTR_NUM_BARRIERS
	.align		4
        /*0040*/ 	.byte	0x02, 0x4c
        /*0042*/ 	.byte	0x01
	.zero		1


	//----- nvinfo : EIATTR_MERCURY_ISA_VERSION
	.align		4
        /*0044*/ 	.byte	0x03, 0x5f
        /*0046*/ 	.short	0x0101


	//----- nvinfo : EIATTR_VRC_CTA_INIT_COUNT
	.align		4
        /*0048*/ 	.byte	0x02, 0x4a
	.zero		1
	.zero		1


	//----- nvinfo : EIATTR_EXIT_INSTR_OFFSETS
	.align		4
        /*004c*/ 	.byte	0x04, 0x1c
        /*004e*/ 	.short	(.L_17 - .L_16)


	//   ....[0]....
.L_16:
        /*0050*/ 	.word	0x00000340


	//   ....[1]....
        /*0054*/ 	.word	0x00000800


	//----- nvinfo : EIATTR_CRS_STACK_SIZE
	.align		4
.L_17:
        /*0058*/ 	.byte	0x04, 0x1e
        /*005a*/ 	.short	(.L_19 - .L_18)
.L_18:
        /*005c*/ 	.word	0x00000000


	//----- nvinfo : EIATTR_CBANK_PARAM_SIZE
	.align		4
.L_19:
        /*0060*/ 	.byte	0x03, 0x19
        /*0062*/ 	.short	0x0018


	//----- nvinfo : EIATTR_PARAM_CBANK
	.align		4
        /*0064*/ 	.byte	0x04, 0x0a
        /*0066*/ 	.short	(.L_21 - .L_20)
	.align		4
.L_20:
        /*0068*/ 	.word	index@(.nv.constant0._Z14mc_integrationPfS_Pi)
        /*006c*/ 	.short	0x0380
        /*006e*/ 	.short	0x0018


	//----- nvinfo : EIATTR_SW_WAR
	.align		4
.L_21:
        /*0070*/ 	.byte	0x04, 0x36
        /*0072*/ 	.short	(.L_23 - .L_22)
.L_22:
        /*0074*/ 	.word	0x00000008
.L_23:


//--------------------- .nv.callgraph             --------------------------
	.section	.nv.callgraph,"",@"SHT_CUDA_CALLGRAPH"
	.align	4
	.sectionentsize	8
	.align		4
        /*0000*/ 	.word	0x00000000
	.align		4
        /*0004*/ 	.word	0xffffffff
	.align		4
        /*0008*/ 	.word	0x00000000
	.align		4
        /*000c*/ 	.word	0xfffffffe
	.align		4
        /*0010*/ 	.word	0x00000000
	.align		4
        /*0014*/ 	.word	0xfffffffd
	.align		4
        /*0018*/ 	.word	0x00000000
	.align		4
        /*001c*/ 	.word	0xfffffffc


//--------------------- .text._Z14mc_integrationPfS_Pi --------------------------
	.section	.text._Z14mc_integrationPfS_Pi,"ax",@progbits
	.align	128
        .global         _Z14mc_integrationPfS_Pi
        .type           _Z14mc_integrationPfS_Pi,@function
        .size           _Z14mc_integrationPfS_Pi,(.L_x_20 - _Z14mc_integrationPfS_Pi)
        .other          _Z14mc_integrationPfS_Pi,@"STO_CUDA_ENTRY STV_DEFAULT"
_Z14mc_integrationPfS_Pi:
.text._Z14mc_integrationPfS_Pi:
[----:B------:R-:W-:Y:S01]  /*0000*/  LDC R1, c[0x0][0x37c] ;  /* 0x0000df00ff017b82 */ /* 0x000fe20000000800 */
[----:B------:R-:W0:Y:S07]  /*0010*/  S2R R5, SR_TID.X ;  /* 0x0000000000057919 */ /* 0x000e2e0000002100 */
[----:B------:R-:W0:Y:S01]  /*0020*/  S2UR UR4, SR_CTAID.X ;  /* 0x00000000000479c3 */ /* 0x000e220000002500 */
[----:B------:R-:W1:Y:S07]  /*0030*/  LDCU.64 UR6, c[0x0][0x358] ;  /* 0x00006b00ff0677ac */ /* 0x000e6e0008000a00 */
[----:B------:R-:W0:Y:S08]  /*0040*/  LDC R2, c[0x0][0x360] ;  /* 0x0000d800ff027b82 */ /* 0x000e300000000800 */
[----:B------:R-:W2:Y:S01]  /*0050*/  LDC.64 R6, c[0x0][0x380] ;  /* 0x0000e000ff067b82 */ /* 0x000ea20000000a00 */
[----:B0-----:R-:W-:-:S04]  /*0060*/  IMAD R0, R2, UR4, R5 ;  /* 0x0000000402007c24 */ /* 0x001fc8000f8e0205 */
[----:B------:R-:W-:-:S04]  /*0070*/  IMAD R3, R0, 0x5, RZ ;  /* 0x0000000500037824 */ /* 0x000fc800078e02ff */
[----:B--2---:R-:W-:-:S05]  /*0080*/  IMAD.WIDE R6, R3, 0x4, R6 ;  /* 0x0000000403067825 */ /* 0x004fca00078e0206 */
[----:B-1----:R-:W2:Y:S01]  /*0090*/  LDG.E R3, desc[UR6][R6.64+0x4] ;  /* 0x0000040606037981 */ /* 0x002ea2000c1e1900 */
[----:B------:R-:W0:Y:S03]  /*00a0*/  LDC.64 R8, c[0x0][0x390] ;  /* 0x0000e400ff087b82 */ /* 0x000e260000000a00 */
[----:B------:R-:W3:Y:S04]  /*00b0*/  LDG.E R0, desc[UR6][R6.64] ;  /* 0x0000000606007981 */ /* 0x000ee8000c1e1900 */
[----:B------:R-:W4:Y:S04]  /*00c0*/  LDG.E R4, desc[UR6][R6.64+0x8] ;  /* 0x0000080606047981 */ /* 0x000f28000c1e1900 */
[----:B------:R-:W5:Y:S04]  /*00d0*/  LDG.E R10, desc[UR6][R6.64+0xc] ;  /* 0x00000c06060a7981 */ /* 0x000f68000c1e1900 */
[----:B------:R-:W5:Y:S04]  /*00e0*/  LDG.E R12, desc[UR6][R6.64+0x10] ;  /* 0x00001006060c7981 */ /* 0x000f68000c1e1900 */
[----:B0-----:R-:W5:Y:S01]  /*00f0*/  LDG.E R8, desc[UR6][R8.64] ;  /* 0x0000000608087981 */ /* 0x001f62000c1e1900 */
[----:B------:R-:W-:Y:S01]  /*0100*/  IMAD.MOV.U32 R11, RZ, RZ, 0x437c0000 ;  /* 0x437c0000ff0b7424 */ /* 0x000fe200078e00ff */
[----:B------:R-:W-:Y:S01]  /*0110*/  BSSY.RECONVERGENT B0, `(.L_x_0) ;  /* 0x000001b000007945 */ /* 0x000fe20003800200 */
[----:B--2---:R-:W-:-:S04]  /*0120*/  FMUL R3, R3, R3 ;  /* 0x0000000303037220 */ /* 0x004fc80000400000 */
[----:B---3--:R-:W-:Y:S01]  /*0130*/  FFMA R3, R0, -R0, -R3 ;  /* 0x8000000000037223 */ /* 0x008fe20000000803 */
[----:B------:R-:W-:-:S03]  /*0140*/  IMAD.MOV.U32 R0, RZ, RZ, 0x3bbb989d ;  /* 0x3bbb989dff007424 */ /* 0x000fc600078e00ff */
[----:B----4-:R-:W-:-:S04]  /*0150*/  FFMA R3, -R4, R4, R3 ;  /* 0x0000000404037223 */ /* 0x010fc80000000103 */
[----:B-----5:R-:W-:-:S04]  /*0160*/  FFMA R3, -R10, R10, R3 ;  /* 0x0000000a0a037223 */ /* 0x020fc80000000103 */
[----:B------:R-:W-:-:S04]  /*0170*/  FFMA R3, -R12, R12, R3 ;  /* 0x0000000c0c037223 */ /* 0x000fc80000000103 */
[----:B------:R-:W-:-:S04]  /*0180*/  FFMA.SAT R0, R3, R0, 0.5 ;  /* 0x3f00000003007423 */ /* 0x000fc80000002000 */
[----:B------:R-:W-:Y:S01]  /*0190*/  FFMA.RM R0, R0, R11, 12582913 ;  /* 0x4b40000100007423 */ /* 0x000fe2000000400b */
[----:B------:R-:W-:-:S03]  /*01a0*/  I2FP.F32.S32 R7, R8 ;  /* 0x0000000800077245 */ /* 0x000fc60000201400 */
[C---:B------:R-:W-:Y:S01]  /*01b0*/  FADD R4, R0.reuse, -12583039 ;  /* 0xcb40007f00047421 */ /* 0x040fe20000000000 */
[----:B------:R-:W0:Y:S01]  /*01c0*/  MUFU.RCP R6, R7 ;  /* 0x0000000700067308 */ /* 0x000e220000001000 */
[----:B------:R-:W-:Y:S02]  /*01d0*/  SHF.L.U32 R0, R0, 0x17, RZ ;  /* 0x0000001700007819 */ /* 0x000fe400000006ff */
[----:B------:R-:W-:-:S04]  /*01e0*/  FFMA R4, R3, 1.4426950216293334961, -R4 ;  /* 0x3fb8aa3b03047823 */ /* 0x000fc80000000804 */
[----:B------:R-:W-:-:S04]  /*01f0*/  FFMA R4, R3, 1.925963033500011079e-08, R4 ;  /* 0x32a5706003047823 */ /* 0x000fc80000000004 */
[----:B------:R-:W1:Y:S01]  /*0200*/  MUFU.EX2 R3, R4 ;  /* 0x0000000400037308 */ /* 0x000e620000000800 */
[----:B0-----:R-:W-:-:S04]  /*0210*/  FFMA R9, -R7, R6, 1 ;  /* 0x3f80000007097423 */ /* 0x001fc80000000106 */
[----:B------:R-:W-:Y:S01]  /*0220*/  FFMA R9, R6, R9, R6 ;  /* 0x0000000906097223 */ /* 0x000fe20000000006 */
[----:B-1----:R-:W-:-:S04]  /*0230*/  FMUL R0, R0, R3 ;  /* 0x0000000300007220 */ /* 0x002fc80000400000 */
[----:B------:R-:W0:Y:S01]  /*0240*/  FCHK P0, R0, R7 ;  /* 0x0000000700007302 */ /* 0x000e220000000000 */
[----:B------:R-:W-:-:S04]  /*0250*/  FFMA R6, R0, R9, RZ ;  /* 0x0000000900067223 */ /* 0x000fc800000000ff */
[----:B------:R-:W-:-:S04]  /*0260*/  FFMA R3, -R7, R6, R0 ;  /* 0x0000000607037223 */ /* 0x000fc80000000100 */
[----:B------:R-:W-:Y:S01]  /*0270*/  FFMA R3, R9, R3, R6 ;  /* 0x0000000309037223 */ /* 0x000fe20000000006 */
[----:B0-----:R-:W-:Y:S06]  /*0280*/  @!P0 BRA `(.L_x_1) ;  /* 0x00000000000c8947 */ /* 0x001fec0003800000 */
[----:B------:R-:W-:-:S07]  /*0290*/  MOV R4, 0x2b0 ;  /* 0x000002b000047802 */ /* 0x000fce0000000f00 */
[----:B------:R-:W-:Y:S05]  /*02a0*/  CALL.REL.NOINC `($__internal_0_$__cuda_sm3x_div_rn_noftz_f32_slowpath) ;  /* 0x0000000400587944 */ /* 0x000fea0003c00000 */
[----:B------:R-:W-:-:S07]  /*02b0*/  IMAD.MOV.U32 R3, RZ, RZ, R0 ;  /* 0x000000ffff037224 */ /* 0x000fce00078e0000 */
.L_x_1:
[----:B------:R-:W-:Y:S05]  /*02c0*/  BSYNC.RECONVERGENT B0 ;  /* 0x0000000000007941 */ /* 0x000fea0003800200 */
.L_x_0:
[----:B------:R-:W0:Y:S01]  /*02d0*/  S2UR UR5, SR_CgaCtaId ;  /* 0x00000000000579c3 */ /* 0x000e220000008800 */
[----:B------:R-:W-:Y:S01]  /*02e0*/  UMOV UR4, 0x400 ;  /* 0x0000040000047882 */ /* 0x000fe20000000000 */
[----:B------:R-:W-:Y:S01]  /*02f0*/  ISETP.NE.AND P0, PT, R5, RZ, PT ;  /* 0x000000ff0500720c */ /* 0x000fe20003f05270 */
[----:B0-----:R-:W-:-:S06]  /*0300*/  ULEA UR4, UR5, UR4, 0x18 ;  /* 0x0000000405047291 */ /* 0x001fcc000f8ec0ff */
[----:B------:R-:W-:-:S05]  /*0310*/  LEA R0, R5, UR4, 0x2 ;  /* 0x0000000405007c11 */ /* 0x000fca000f8e10ff */
[----:B------:R0:W-:Y:S01]  /*0320*/  STS [R0], R3 ;  /* 0x0000000300007388 */ /* 0x0001e20000000800 */
[----:B------:R-:W-:Y:S06]  /*0330*/  BAR.SYNC.DEFER_BLOCKING 0x0 ;  /* 0x0000000000007b1d */ /* 0x000fec0000010000 */
[----:B------:R-:W-:Y:S05]  /*0340*/  @P0 EXIT ;  /* 0x000000000000094d */ /* 0x000fea0003800000 */
[C---:B------:R-:W-:Y:S01]  /*0350*/  ISETP.GE.U32.AND P0, PT, R2.reuse, 0x10, PT ;  /* 0x000000100200780c */ /* 0x040fe20003f06070 */
[----:B0-----:R-:W-:Y:S01]  /*0360*/  HFMA2 R0, -RZ, RZ, 0, 0 ;  /* 0x00000000ff007431 */ /* 0x001fe200000001ff */
[----:B------:R-:W-:Y:S01]  /*0370*/  LOP3.LUT R20, R2, 0xf, RZ, 0xc0, !PT ;  /* 0x0000000f02147812 */ /* 0x000fe200078ec0ff */
[----:B------:R-:W-:-:S03]  /*0380*/  IMAD.MOV.U32 R19, RZ, RZ, RZ ;  /* 0x000000ffff137224 */ /* 0x000fc600078e00ff */
[----:B------:R-:W-:-:S07]  /*0390*/  ISETP.NE.AND P1, PT, R20, RZ, PT ;  /* 0x000000ff1400720c */ /* 0x000fce0003f25270 */
[----:B------:R-:W-:Y:S06]  /*03a0*/  @!P0 BRA `(.L_x_2) ;  /* 0x0000000000748947 */ /* 0x000fec0003800000 */
[C---:B------:R-:W-:Y:S01]  /*03b0*/  LOP3.LUT R3, R2.reuse, 0xfffffff0, RZ, 0xc0, !PT ;  /* 0xfffffff002037812 */ /* 0x040fe200078ec0ff */
[----:B------:R-:W-:Y:S01]  /*03c0*/  IMAD.MOV.U32 R19, RZ, RZ, RZ ;  /* 0x000000ffff137224 */ /* 0x000fe200078e00ff */
[----:B------:R-:W-:Y:S01]  /*03d0*/  LOP3.LUT R0, R2, 0x7f0, RZ, 0xc0, !PT ;  /* 0x000007f002007812 */ /* 0x000fe200078ec0ff */
[----:B------:R-:W-:Y:S02]  /*03e0*/  UIADD3 UR5, UPT, UPT, UR4, 0x20, URZ ;  /* 0x0000002004057890 */ /* 0x000fe4000fffe0ff */
[----:B------:R-:W-:-:S10]  /*03f0*/  IMAD.MOV R3, RZ, RZ, -R3 ;  /* 0x000000ffff037224 */ /* 0x000fd400078e0a03 */
.L_x_3:
[----:B------:R-:W0:Y:S01]  /*0400*/  LDS.128 R4, [UR5+-0x20] ;  /* 0xffffe005ff047984 */ /* 0x000e220008000c00 */
[----:B------:R-:W-:-:S03]  /*0410*/  IADD3 R3, PT, PT, R3, 0x10, RZ ;  /* 0x0000001003037810 */ /* 0x000fc60007ffe0ff */
[----:B------:R-:W1:Y:S01]  /*0420*/  LDS.128 R8, [UR5+-0x10] ;  /* 0xfffff005ff087984 */ /* 0x000e620008000c00 */
[----:B------:R-:W-:-:S03]  /*0430*/  ISETP.NE.AND P0, PT, R3, RZ, PT ;  /* 0x000000ff0300720c */ /* 0x000fc60003f05270 */
[----:B------:R-:W2:Y:S01]  /*0440*/  LDS.128 R12, [UR5] ;  /* 0x00000005ff0c7984 */ /* 0x000ea20008000c00 */
[----:B0-----:R-:W-:-:S03]  /*0450*/  FADD R4, R4, R19 ;  /* 0x0000001304047221 */ /* 0x001fc60000000000 */
[----:B------:R-:W0:Y:S01]  /*0460*/  LDS.128 R16, [UR5+0x10] ;  /* 0x00001005ff107984 */ /* 0x000e220008000c00 */
[----:B------:R-:W-:Y:S01]  /*0470*/  UIADD3 UR5, UPT, UPT, UR5, 0x40, URZ ;  /* 0x0000004005057890 */ /* 0x000fe2000fffe0ff */
[----:B------:R-:W-:-:S04]  /*0480*/  FADD R5, R4, R5 ;  /* 0x0000000504057221 */ /* 0x000fc80000000000 */
[----:B------:R-:W-:-:S04]  /*0490*/  FADD R6, R5, R6 ;  /* 0x0000000605067221 */ /* 0x000fc80000000000 */
[----:B------:R-:W-:-:S04]  /*04a0*/  FADD R7, R6, R7 ;  /* 0x0000000706077221 */ /* 0x000fc80000000000 */
[----:B-1----:R-:W-:-:S04]  /*04b0*/  FADD R8, R7, R8 ;  /* 0x0000000807087221 */ /* 0x002fc80000000000 */
[----:B------:R-:W-:-:S04]  /*04c0*/  FADD R9, R8, R9 ;  /* 0x0000000908097221 */ /* 0x000fc80000000000 */
[----:B------:R-:W-:-:S04]  /*04d0*/  FADD R10, R9, R10 ;  /* 0x0000000a090a7221 */ /* 0x000fc80000000000 */
[----:B------:R-:W-:-:S04]  /*04e0*/  FADD R11, R10, R11 ;  /* 0x0000000b0a0b7221 */ /* 0x000fc80000000000 */
[----:B--2---:R-:W-:-:S04]  /*04f0*/  FADD R12, R11, R12 ;  /* 0x0000000c0b0c7221 */ /* 0x004fc80000000000 */
[----:B------:R-:W-:-:S04]  /*0500*/  FADD R13, R12, R13 ;  /* 0x0000000d0c0d7221 */ /* 0x000fc80000000000 */
[----:B------:R-:W-:-:S04]  /*0510*/  FADD R14, R13, R14 ;  /* 0x0000000e0d0e7221 */ /* 0x000fc80000000000 */
[----:B------:R-:W-:-:S04]  /*0520*/  FADD R15, R14, R15 ;  /* 0x0000000f0e0f7221 */ /* 0x000fc80000000000 */
[----:B0-----:R-:W-:-:S04]  /*0530*/  FADD R16, R15, R16 ;  /* 0x000000100f107221 */ /* 0x001fc80000000000 */
[----:B------:R-:W-:-:S04]  /*0540*/  FADD R17, R16, R17 ;  /* 0x0000001110117221 */ /* 0x000fc80000000000 */
[----:B------:R-:W-:-:S04]  /*0550*/  FADD R18, R17, R18 ;  /* 0x0000001211127221 */ /* 0x000fc80000000000 */
[----:B------:R-:W-:Y:S01]  /*0560*/  FADD R19, R18, R19 ;  /* 0x0000001312137221 */ /* 0x000fe20000000000 */
[----:B------:R-:W-:Y:S06]  /*0570*/  @P0 BRA `(.L_x_3) ;  /* 0xfffffffc00a00947 */ /* 0x000fec000383ffff */
.L_x_2:
[----:B------:R-:W-:Y:S05]  /*0580*/  @!P1 BRA `(.L_x_4) ;  /* 0x0000000000949947 */ /* 0x000fea0003800000 */
[----:B------:R-:W-:Y:S02]  /*0590*/  ISETP.GE.U32.AND P0, PT, R20, 0x8, PT ;  /* 0x000000081400780c */ /* 0x000fe40003f06070 */
[----:B------:R-:W-:-:S04]  /*05a0*/  LOP3.LUT R12, R2, 0x7, RZ, 0xc0, !PT ;  /* 0x00000007020c7812 */ /* 0x000fc800078ec0ff */
[----:B------:R-:W-:-:S07]  /*05b0*/  ISETP.NE.AND P1, PT, R12, RZ, PT ;  /* 0x000000ff0c00720c */ /* 0x000fce0003f25270 */
[----:B------:R-:W-:Y:S06]  /*05c0*/  @!P0 BRA `(.L_x_5) ;  /* 0x0000000000308947 */ /* 0x000fec0003800000 */
[C---:B------:R-:W-:Y:S01]  /*05d0*/  LEA R3, R0.reuse, UR4, 0x2 ;  /* 0x0000000400037c11 */ /* 0x040fe2000f8e10ff */
[----:B------:R-:W-:-:S04]  /*05e0*/  VIADD R0, R0, 0x8 ;  /* 0x0000000800007836 */ /* 0x000fc80000000000 */
[----:B------:R-:W0:Y:S04]  /*05f0*/  LDS.128 R4, [R3] ;  /* 0x0000000003047984 */ /* 0x000e280000000c00 */
[----:B------:R-:W1:Y:S01]  /*0600*/  LDS.128 R8, [R3+0x10] ;  /* 0x0000100003087984 */ /* 0x000e620000000c00 */
[----:B0-----:R-:W-:-:S04]  /*0610*/  FADD R4, R19, R4 ;  /* 0x0000000413047221 */ /* 0x001fc80000000000 */
[----:B------:R-:W-:-:S04]  /*0620*/  FADD R5, R4, R5 ;  /* 0x0000000504057221 */ /* 0x000fc80000000000 */
[----:B------:R-:W-:-:S04]  /*0630*/  FADD R6, R5, R6 ;  /* 0x0000000605067221 */ /* 0x000fc80000000000 */
[----:B------:R-:W-:-:S04]  /*0640*/  FADD R7, R6, R7 ;  /* 0x0000000706077221 */ /* 0x000fc80000000000 */
[----:B-1----:R-:W-:-:S04]  /*0650*/  FADD R8, R7, R8 ;  /* 0x0000000807087221 */ /* 0x002fc80000000000 */
[----:B------:R-:W-:-:S04]  /*0660*/  FADD R9, R8, R9 ;  /* 0x0000000908097221 */ /* 0x000fc80000000000 */
[----:B------:R-:W-:-:S04]  /*0670*/  FADD R10, R9, R10 ;  /* 0x0000000a090a7221 */ /* 0x000fc80000000000 */
[----:B------:R-:W-:-:S07]  /*0680*/  FADD R19, R10, R11 ;  /* 0x0000000b0a137221 */ /* 0x000fce0000000000 */
.L_x_5:
[----:B------:R-:W-:Y:S05]  /*0690*/  @!P1 BRA `(.L_x_4) ;  /* 0x0000000000509947 */ /* 0x000fea0003800000 */
[----:B------:R-:W-:Y:S02]  /*06a0*/  ISETP.GE.U32.AND P0, PT, R12, 0x4, PT ;  /* 0x000000040c00780c */ /* 0x000fe40003f06070 */
[----:B------:R-:W-:-:S04]  /*06b0*/  LOP3.LUT R2, R2, 0x3, RZ, 0xc0, !PT ;  /* 0x0000000302027812 */ /* 0x000fc800078ec0ff */
[----:B------:R-:W-:-:S07]  /*06c0*/  ISETP.NE.AND P1, PT, R2, RZ, PT ;  /* 0x000000ff0200720c */ /* 0x000fce0003f25270 */
[----:B------:R-:W-:Y:S06]  /*06d0*/  @!P0 BRA `(.L_x_6) ;  /* 0x00000000001c8947 */ /* 0x000fec0003800000 */
[C---:B------:R-:W-:Y:S02]  /*06e0*/  LEA R4, R0.reuse, UR4, 0x2 ;  /* 0x0000000400047c11 */ /* 0x040fe4000f8e10ff */
[----:B------:R-:W-:-:S04]  /*06f0*/  IADD3 R0, PT, PT, R0, 0x4, RZ ;  /* 0x0000000400007810 */ /* 0x000fc80007ffe0ff */
[----:B------:R-:W0:Y:S02]  /*0700*/  LDS.128 R4, [R4] ;  /* 0x0000000004047984 */ /* 0x000e240000000c00 */
[----:B0-----:R-:W-:-:S04]  /*0710*/  FADD R8, R19, R4 ;  /* 0x0000000413087221 */ /* 0x001fc80000000000 */
[----:B------:R-:W-:-:S04]  /*0720*/  FADD R5, R8, R5 ;  /* 0x0000000508057221 */ /* 0x000fc80000000000 */
[----:B------:R-:W-:-:S04]  /*0730*/  FADD R6, R5, R6 ;  /* 0x0000000605067221 */ /* 0x000fc80000000000 */
[----:B------:R-:W-:-:S07]  /*0740*/  FADD R19, R6, R7 ;  /* 0x0000000706137221 */ /* 0x000fce0000000000 */
.L_x_6:
[----:B------:R-:W-:Y:S05]  /*0750*/  @!P1 BRA `(.L_x_4) ;  /* 0x0000000000209947 */ /* 0x000fea0003800000 */
[----:B------:R-:W-:Y:S01]  /*0760*/  LEA R0, R0, UR4, 0x2 ;  /* 0x0000000400007c11 */ /* 0x000fe2000f8e10ff */
[----:B------:R-:W-:-:S07]  /*0770*/  IMAD.MOV R2, RZ, RZ, -R2 ;  /* 0x000000ffff027224 */ /* 0x000fce00078e0a02 */
.L_x_7:
[----:B------:R0:W1:Y:S01]  /*0780*/  LDS R4, [R0] ;  /* 0x0000000000047984 */ /* 0x0000620000000800 */
[----:B------:R-:W-:-:S04]  /*0790*/  IADD3 R2, PT, PT, R2, 0x1, RZ ;  /* 0x0000000102027810 */ /* 0x000fc80007ffe0ff */
[----:B------:R-:W-:Y:S01]  /*07a0*/  ISETP.NE.AND P0, PT, R2, RZ, PT ;  /* 0x000000ff0200720c */ /* 0x000fe20003f05270 */
[----:B0-----:R-:W-:Y:S02]  /*07b0*/  VIADD R0, R0, 0x4 ;  /* 0x0000000400007836 */ /* 0x001fe40000000000 */
[----:B-1----:R-:W-:-:S10]  /*07c0*/  FADD R19, R4, R19 ;  /* 0x0000001304137221 */ /* 0x002fd40000000000 */
[----:B------:R-:W-:Y:S05]  /*07d0*/  @P0 BRA `(.L_x_7) ;  /* 0xfffffffc00e80947 */ /* 0x000fea000383ffff */
.L_x_4:
[----:B------:R-:W0:Y:S02]  /*07e0*/  LDC.64 R2, c[0x0][0x388] ;  /* 0x0000e200ff027b82 */ /* 0x000e240000000a00 */
[----:B0-----:R-:W-:Y:S01]  /*07f0*/  REDG.E.ADD.F32.FTZ.RN.STRONG.GPU desc[UR6][R2.64], R19 ;  /* 0x00000013020079a6 */ /* 0x001fe2000c12f306 */
[----:B------:R-:W-:Y:S05]  /*0800*/  EXIT ;  /* 0x000000000000794d */ /* 0x000fea0003800000 */
        .weak           $__internal_0_$__cuda_sm3x_div_rn_noftz_f32_slowpath
        .type           $__internal_0_$__cuda_sm3x_div_rn_noftz_f32_slowpath,@function
        .size           $__internal_0_$__cuda_sm3x_div_rn_noftz_f32_slowpath,(.L_x_20 - $__internal_0_$__cuda_sm3x_div_rn_noftz_f32_slowpath)
$__internal_0_$__cuda_sm3x_div_rn_noftz_f32_slowpath:
[----:B------:R-:W-:Y:S01]  /*0810*/  SHF.R.U32.HI R6, RZ, 0x17, R7 ;  /* 0x00000017ff067819 */ /* 0x000fe20000011607 */
[----:B------:R-:W-:Y:S01]  /*0820*/  BSSY.RECONVERGENT B1, `(.L_x_8) ;  /* 0x0000064000017945 */ /* 0x000fe20003800200 */
[----:B------:R-:W-:Y:S02]  /*0830*/  SHF.R.U32.HI R3, RZ, 0x17, R0 ;  /* 0x00000017ff037819 */ /* 0x000fe40000011600 */
[----:B------:R-:W-:Y:S02]  /*0840*/  LOP3.LUT R8, R6, 0xff, RZ, 0xc0, !PT ;  /* 0x000000ff06087812 */ /* 0x000fe400078ec0ff */
[----:B------:R-:W-:Y:S02]  /*0850*/  LOP3.LUT R6, R3, 0xff, RZ, 0xc0, !PT ;  /* 0x000000ff03067812 */ /* 0x000fe400078ec0ff */
[----:B------:R-:W-:Y:S02]  /*0860*/  IADD3 R12, PT, PT, R8, -0x1, RZ ;  /* 0xffffffff080c7810 */ /* 0x000fe40007ffe0ff */
[----:B------:R-:W-:Y:S01]  /*0870*/  MOV R9, R0 ;  /* 0x0000000000097202 */ /* 0x000fe20000000f00 */
[----:B------:R-:W-:Y:S01]  /*0880*/  VIADD R11, R6, 0xffffffff ;  /* 0xffffffff060b7836 */ /* 0x000fe20000000000 */
[----:B------:R-:W-:-:S04]  /*0890*/  ISETP.GT.U32.AND P0, PT, R12, 0xfd, PT ;  /* 0x000000fd0c00780c */ /* 0x000fc80003f04070 */
[----:B------:R-:W-:-:S13]  /*08a0*/  ISETP.GT.U32.OR P0, PT, R11, 0xfd, P0 ;  /* 0x000000fd0b00780c */ /* 0x000fda0000704470 */
[----:B------:R-:W-:Y:S01]  /*08b0*/  @!P0 IMAD.MOV.U32 R10, RZ, RZ, RZ ;  /* 0x000000ffff0a8224 */ /* 0x000fe200078e00ff */
[----:B------:R-:W-:Y:S06]  /*08c0*/  @!P0 BRA `(.L_x_9) ;  /* 0x0000000000608947 */ /* 0x000fec0003800000 */
[----:B------:R-:W-:Y:S02]  /*08d0*/  FSETP.GTU.FTZ.AND P0, PT, |R0|, +INF , PT ;  /* 0x7f8000000000780b */ /* 0x000fe40003f1c200 */
[----:B------:R-:W-:Y:S02]  /*08e0*/  FSETP.GTU.FTZ.AND P1, PT, |R7|, +INF , PT ;  /* 0x7f8000000700780b */ /* 0x000fe40003f3c200 */
[----:B------:R-:W-:Y:S02]  /*08f0*/  MOV R3, R7 ;  /* 0x0000000700037202 */ /* 0x000fe40000000f00 */
[----:B------:R-:W-:-:S13]  /*0900*/  PLOP3.LUT P0, PT, P0, P1, PT, 0xf8, 0x8f ;  /* 0x00000000008f781c */ /* 0x000fda0000703f70 */
[----:B------:R-:W-:Y:S05]  /*0910*/  @P0 BRA `(.L_x_10) ;  /* 0x00000004004c0947 */ /* 0x000fea0003800000 */
[----:B------:R-:W-:-:S13]  /*0920*/  LOP3.LUT P0, RZ, R7, 0x7fffffff, R9, 0xc8, !PT ;  /* 0x7fffffff07ff7812 */ /* 0x000fda000780c809 */
[----:B------:R-:W-:Y:S05]  /*0930*/  @!P0 BRA `(.L_x_11) ;  /* 0x00000004003c8947 */ /* 0x000fea0003800000 */
[C---:B------:R-:W-:Y:S02]  /*0940*/  FSETP.NEU.FTZ.AND P2, PT, |R0|.reuse, +INF , PT ;  /* 0x7f8000000000780b */ /* 0x040fe40003f5d200 */
[----:B------:R-:W-:Y:S02]  /*0950*/  FSETP.NEU.FTZ.AND P1, PT, |R3|, +INF , PT ;  /* 0x7f8000000300780b */ /* 0x000fe40003f3d200 */
[----:B------:R-:W-:-:S11]  /*0960*/  FSETP.NEU.FTZ.AND P0, PT, |R0|, +INF , PT ;  /* 0x7f8000000000780b */ /* 0x000fd60003f1d200 */
[----:B------:R-:W-:Y:S05]  /*0970*/  @!P1 BRA !P2, `(.L_x_11) ;  /* 0x00000004002c9947 */ /* 0x000fea0005000000 */
[----:B------:R-:W-:-:S04]  /*0980*/  LOP3.LUT P2, RZ, R9, 0x7fffffff, RZ, 0xc0, !PT ;  /* 0x7fffffff09ff7812 */ /* 0x000fc8000784c0ff */
[----:B------:R-:W-:-:S13]  /*0990*/  PLOP3.LUT P1, PT, P1, P2, PT, 0x2f, 0xf2 ;  /* 0x0000000000f2781c */ /* 0x000fda0000f24577 */
[----:B------:R-:W-:Y:S05]  /*09a0*/  @P1 BRA `(.L_x_12) ;  /* 0x0000000400181947 */ /* 0x000fea0003800000 */
[----:B------:R-:W-:-:S04]  /*09b0*/  LOP3.LUT P1, RZ, R7, 0x7fffffff, RZ, 0xc0, !PT ;  /* 0x7fffffff07ff7812 */ /* 0x000fc8000782c0ff */
[----:B------:R-:W-:-:S13]  /*09c0*/  PLOP3.LUT P0, PT, P0, P1, PT, 0x2f, 0xf2 ;  /* 0x0000000000f2781c */ /* 0x000fda0000702577 */
[----:B------:R-:W-:Y:S05]  /*09d0*/  @P0 BRA `(.L_x_13) ;  /* 0x0000000400000947 */ /* 0x000fea0003800000 */
[----:B------:R-:W-:Y:S02]  /*09e0*/  ISETP.GE.AND P0, PT, R11, RZ, PT ;  /* 0x000000ff0b00720c */ /* 0x000fe40003f06270 */
[----:B------:R-:W-:-:S11]  /*09f0*/  ISETP.GE.AND P1, PT, R12, RZ, PT ;  /* 0x000000ff0c00720c */ /* 0x000fd60003f26270 */
[----:B------:R-:W-:Y:S01]  /*0a00*/  @P0 IMAD.MOV.U32 R10, RZ, RZ, RZ ;  /* 0x000000ffff0a0224 */ /* 0x000fe200078e00ff */
[----:B------:R-:W-:Y:S01]  /*0a10*/  @!P0 MOV R10, 0xffffffc0 ;  /* 0xffffffc0000a8802 */ /* 0x000fe20000000f00 */
[----:B------:R-:W-:Y:S01]  /*0a20*/  @!P0 FFMA R9, R0, 1.84467440737095516160e+19, RZ ;  /* 0x5f80000000098823 */ /* 0x000fe200000000ff */
[----:B------:R-:W-:-:S03]  /*0a30*/  @!P1 FFMA R7, R3, 1.84467440737095516160e+19, RZ ;  /* 0x5f80000003079823 */ /* 0x000fc600000000ff */
[----:B------:R-:W-:-:S07]  /*0a40*/  @!P1 VIADD R10, R10, 0x40 ;  /* 0x000000400a0a9836 */ /* 0x000fce0000000000 */
.L_x_9:
[----:B------:R-:W-:Y:S01]  /*0a50*/  LEA R0, R8, 0xc0800000, 0x17 ;  /* 0xc080000008007811 */ /* 0x000fe200078eb8ff */
[----:B------:R-:W-:Y:S01]  /*0a60*/  VIADD R6, R6, 0xffffff81 ;  /* 0xffffff8106067836 */ /* 0x000fe20000000000 */
[----:B------:R-:W-:Y:S02]  /*0a70*/  BSSY.RECONVERGENT B2, `(.L_x_14) ;  /* 0x0000035000027945 */ /* 0x000fe40003800200 */
[----:B------:R-:W-:Y:S01]  /*0a80*/  IADD3 R7, PT, PT, -R0, R7, RZ ;  /* 0x0000000700077210 */ /* 0x000fe20007ffe1ff */
[----:B------:R-:W-:-:S03]  /*0a90*/  IMAD R0, R6, -0x800000, R9 ;  /* 0xff80000006007824 */ /* 0x000fc600078e0209 */
[----:B------:R0:W1:Y:S01]  /*0aa0*/  MUFU.RCP R3, R7 ;  /* 0x0000000700037308 */ /* 0x0000620000001000 */
[----:B------:R-:W-:Y:S01]  /*0ab0*/  FADD.FTZ R11, -R7, -RZ ;  /* 0x800000ff070b7221 */ /* 0x000fe20000010100 */
[----:B0-----:R-:W-:-:S04]  /*0ac0*/  IADD3 R7, PT, PT, R6, 0x7f, -R8 ;  /* 0x0000007f06077810 */ /* 0x001fc80007ffe808 */
[----:B------:R-:W-:Y:S01]  /*0ad0*/  IADD3 R7, PT, PT, R7, R10, RZ ;  /* 0x0000000a07077210 */ /* 0x000fe20007ffe0ff */
[----:B-1----:R-:W-:-:S04]  /*0ae0*/  FFMA R12, R3, R11, 1 ;  /* 0x3f800000030c7423 */ /* 0x002fc8000000000b */
[----:B------:R-:W-:-:S04]  /*0af0*/  FFMA R14, R3, R12, R3 ;  /* 0x0000000c030e7223 */ /* 0x000fc80000000003 */
[----:B------:R-:W-:-:S04]  /*0b00*/  FFMA R3, R0, R14, RZ ;  /* 0x0000000e00037223 */ /* 0x000fc800000000ff */
[----:B------:R-:W-:-:S04]  /*0b10*/  FFMA R12, R11, R3, R0 ;  /* 0x000000030b0c7223 */ /* 0x000fc80000000000 */
[----:B------:R-:W-:-:S04]  /*0b20*/  FFMA R9, R14, R12, R3 ;  /* 0x0000000c0e097223 */ /* 0x000fc80000000003 */
[----:B------:R-:W-:-:S04]  /*0b30*/  FFMA R12, R11, R9, R0 ;  /* 0x000000090b0c7223 */ /* 0x000fc80000000000 */
[----:B------:R-:W-:-:S05]  /*0b40*/  FFMA R0, R14, R12, R9 ;  /* 0x0000000c0e007223 */ /* 0x000fca0000000009 */
[----:B------:R-:W-:-:S04]  /*0b50*/  SHF.R.U32.HI R3, RZ, 0x17, R0 ;  /* 0x00000017ff037819 */ /* 0x000fc80000011600 */
[----:B------:R-:W-:-:S05]  /*0b60*/  LOP3.LUT R3, R3, 0xff, RZ, 0xc0, !PT ;  /* 0x000000ff03037812 */ /* 0x000fca00078ec0ff */
[----:B------:R-:W-:-:S05]  /*0b70*/  IMAD.IADD R10, R3, 0x1, R7 ;  /* 0x00000001030a7824 */ /* 0x000fca00078e0207 */
[----:B------:R-:W-:-:S04]  /*0b80*/  IADD3 R3, PT, PT, R10, -0x1, RZ ;  /* 0xffffffff0a037810 */ /* 0x000fc80007ffe0ff */
[----:B------:R-:W-:-:S13]  /*0b90*/  ISETP.GE.U32.AND P0, PT, R3, 0xfe, PT ;  /* 0x000000fe0300780c */ /* 0x000fda0003f06070 */
[----:B------:R-:W-:Y:S05]  /*0ba0*/  @!P0 BRA `(.L_x_15) ;  /* 0x0000000000808947 */ /* 0x000fea0003800000 */
[----:B------:R-:W-:-:S13]  /*0bb0*/  ISETP.GT.AND P0, PT, R10, 0xfe, PT ;  /* 0x000000fe0a00780c */ /* 0x000fda0003f04270 */
[----:B------:R-:W-:Y:S05]  /*0bc0*/  @P0 BRA `(.L_x_16) ;  /* 0x00000000006c0947 */ /* 0x000fea0003800000 */
[----:B------:R-:W-:-:S13]  /*0bd0*/  ISETP.GE.AND P0, PT, R10, 0x1, PT ;  /* 0x000000010a00780c */ /* 0x000fda0003f06270 */
[----:B------:R-:W-:Y:S05]  /*0be0*/  @P0 BRA `(.L_x_17) ;  /* 0x0000000000740947 */ /* 0x000fea0003800000 */
[----:B------:R-:W-:Y:S02]  /*0bf0*/  ISETP.GE.AND P0, PT, R10, -0x18, PT ;  /* 0xffffffe80a00780c */ /* 0x000fe40003f06270 */
[----:B------:R-:W-:-:S11]  /*0c00*/  LOP3.LUT R0, R0, 0x80000000, RZ, 0xc0, !PT ;  /* 0x8000000000007812 */ /* 0x000fd600078ec0ff */
[----:B------:R-:W-:Y:S05]  /*0c10*/  @!P0 BRA `(.L_x_17) ;  /* 0x0000000000688947 */ /* 0x000fea0003800000 */
[-CC-:B------:R-:W-:Y:S01]  /*0c20*/  FFMA.RZ R3, R14, R12.reuse, R9.reuse ;  /* 0x0000000c0e037223 */ /* 0x180fe2000000c009 */
[----:B------:R-:W-:Y:S02]  /*0c30*/  VIADD R8, R10, 0x20 ;  /* 0x000000200a087836 */ /* 0x000fe40000000000 */
[-CC-:B------:R-:W-:Y:S01]  /*0c40*/  FFMA.RM R6, R14, R12.reuse, R9.reuse ;  /* 0x0000000c0e067223 */ /* 0x180fe20000004009 */
[----:B------:R-:W-:Y:S02]  /*0c50*/  ISETP.NE.AND P2, PT, R10, RZ, PT ;  /* 0x000000ff0a00720c */ /* 0x000fe40003f45270 */
[----:B------:R-:W-:Y:S01]  /*0c60*/  LOP3.LUT R7, R3, 0x7fffff, RZ, 0xc0, !PT ;  /* 0x007fffff03077812 */ /* 0x000fe200078ec0ff */
[----:B------:R-:W-:Y:S01]  /*0c70*/  FFMA.RP R3, R14, R12, R9 ;  /* 0x0000000c0e037223 */ /* 0x000fe20000008009 */
[----:B------:R-:W-:Y:S02]  /*0c80*/  ISETP.NE.AND P1, PT, R10, RZ, PT ;  /* 0x000000ff0a00720c */ /* 0x000fe40003f25270 */
[----:B------:R-:W-:-:S02]  /*0c90*/  LOP3.LUT R7, R7, 0x800000, RZ, 0xfc, !PT ;  /* 0x0080000007077812 */ /* 0x000fc400078efcff */
[----:B------:R-:W-:Y:S02]  /*0ca0*/  IADD3 R9, PT, PT, -R10, RZ, RZ ;  /* 0x000000ff0a097210 */ /* 0x000fe40007ffe1ff */
[----:B------:R-:W-:Y:S02]  /*0cb0*/  SHF.L.U32 R8, R7, R8, RZ ;  /* 0x0000000807087219 */ /* 0x000fe400000006ff */
[----:B------:R-:W-:Y:S02]  /*0cc0*/  FSETP.NEU.FTZ.AND P0, PT, R3, R6, PT ;  /* 0x000000060300720b */ /* 0x000fe40003f1d000 */
[----:B------:R-:W-:Y:S02]  /*0cd0*/  SEL R6, R9, RZ, P2 ;  /* 0x000000ff09067207 */ /* 0x000fe40001000000 */
[----:B------:R-:W-:Y:S02]  /*0ce0*/  ISETP.NE.AND P1, PT, R8, RZ, P1 ;  /* 0x000000ff0800720c */ /* 0x000fe40000f25270 */
[----:B------:R-:W-:-:S02]  /*0cf0*/  SHF.R.U32.HI R6, RZ, R6, R7 ;  /* 0x00000006ff067219 */ /* 0x000fc40000011607 */
[----:B------:R-:W-:Y:S02]  /*0d00*/  PLOP3.LUT P0, PT, P0, P1, PT, 0xf8, 0x8f ;  /* 0x00000000008f781c */ /* 0x000fe40000703f70 */
[----:B------:R-:W-:Y:S02]  /*0d10*/  SHF.R.U32.HI R8, RZ, 0x1, R6 ;  /* 0x00000001ff087819 */ /* 0x000fe40000011606 */
[----:B------:R-:W-:-:S04]  /*0d20*/  SEL R3, RZ, 0x1, !P0 ;  /* 0x00000001ff037807 */ /* 0x000fc80004000000 */
[----:B------:R-:W-:-:S04]  /*0d30*/  LOP3.LUT R3, R3, 0x1, R8, 0xf8, !PT ;  /* 0x0000000103037812 */ /* 0x000fc800078ef808 */
[----:B------:R-:W-:-:S05]  /*0d40*/  LOP3.LUT R3, R3, R6, RZ, 0xc0, !PT ;  /* 0x0000000603037212 */ /* 0x000fca00078ec0ff */
[----:B------:R-:W-:-:S05]  /*0d50*/  IMAD.IADD R3, R8, 0x1, R3 ;  /* 0x0000000108037824 */ /* 0x000fca00078e0203 */
[----:B------:R-:W-:Y:S01]  /*0d60*/  LOP3.LUT R0, R3, R0, RZ, 0xfc, !PT ;  /* 0x0000000003007212 */ /* 0x000fe200078efcff */
[----:B------:R-:W-:Y:S06]  /*0d70*/  BRA `(.L_x_17) ;  /* 0x0000000000107947 */ /* 0x000fec0003800000 */
.L_x_16:
[----:B------:R-:W-:-:S04]  /*0d80*/  LOP3.LUT R0, R0, 0x80000000, RZ, 0xc0, !PT ;  /* 0x8000000000007812 */ /* 0x000fc800078ec0ff */
[----:B------:R-:W-:Y:S01]  /*0d90*/  LOP3.LUT R0, R0, 0x7f800000, RZ, 0xfc, !PT ;  /* 0x7f80000000007812 */ /* 0x000fe200078efcff */
[----:B------:R-:W-:Y:S06]  /*0da0*/  BRA `(.L_x_17) ;  /* 0x0000000000047947 */ /* 0x000fec0003800000 */
.L_x_15:
[----:B------:R-:W-:-:S07]  /*0db0*/  LEA R0, R7, R0, 0x17 ;  /* 0x0000000007007211 */ /* 0x000fce00078eb8ff */
.L_x_17:
[----:B------:R-:W-:Y:S05]  /*0dc0*/  BSYNC.RECONVERGENT B2 ;  /* 0x0000000000027941 */ /* 0x000fea0003800200 */
.L_x_14:
[----:B------:R-:W-:Y:S05]  /*0dd0*/  BRA `(.L_x_18) ;  /* 0x0000000000207947 */ /* 0x000fea0003800000 */
.L_x_13:
[----:B------:R-:W-:-:S04]  /*0de0*/  LOP3.LUT R0, R7, 0x80000000, R9, 0x48, !PT ;  /* 0x8000000007007812 */ /* 0x000fc800078e4809 */
[----:B------:R-:W-:Y:S01]  /*0df0*/  LOP3.LUT R0, R0, 0x7f800000, RZ, 0xfc, !PT ;  /* 0x7f80000000007812 */ /* 0x000fe200078efcff */
[----:B------:R-:W-:Y:S06]  /*0e00*/  BRA `(.L_x_18) ;  /* 0x0000000000147947 */ /* 0x000fec0003800000 */
.L_x_12:
[----:B------:R-:W-:Y:S01]  /*0e10*/  LOP3.LUT R0, R7, 0x80000000, R9, 0x48, !PT ;  /* 0x8000000007007812 */ /* 0x000fe200078e4809 */
[----:B------:R-:W-:Y:S06]  /*0e20*/  BRA `(.L_x_18) ;  /* 0x00000000000c7947 */ /* 0x000fec0003800000 */
.L_x_11:
[----:B------:R-:W0:Y:S01]  /*0e30*/  MUFU.RSQ R0, -QNAN ;  /* 0xffc0000000007908 */ /* 0x000e220000001400 */
[----:B------:R-:W-:Y:S05]  /*0e40*/  BRA `(.L_x_18) ;  /* 0x0000000000047947 */ /* 0x000fea0003800000 */
.L_x_10:
[----:B------:R-:W-:-:S07]  /*0e50*/  FADD.FTZ R0, R0, R3 ;  /* 0x0000000300007221 */ /* 0x000fce0000010000 */
.L_x_18:
[----:B------:R-:W-:Y:S05]  /*0e60*/  BSYNC.RECONVERGENT B1 ;  /* 0x0000000000017941 */ /* 0x000fea0003800200 */
.L_x_8:
[----:B------:R-:W-:Y:S02]  /*0e70*/  HFMA2 R7, -RZ, RZ, 0, 0 ;  /* 0x00000000ff077431 */ /* 0x000fe400000001ff */
[----:B------:R-:W-:-:S04]  /*0e80*/  IMAD.MOV.U32 R6, RZ, RZ, R4 ;  /* 0x000000ffff067224 */ /* 0x000fc800078e0004 */
[----:B0-----:R-:W-:Y:S05]  /*0e90*/  RET.REL.NODEC R6 `(_Z14mc_integrationPfS_Pi) ;  /* 0xfffffff006587950 */ /* 0x001fea0003c3ffff */
.L_x_19:
[----:B------:R-:W-:-:S00]  /*0ea0*/  BRA `(.L_x_19) ;  /* 0xfffffffc00fc7947 */ /* 0x000fc0000383ffff */
[----:B------:R-:W-:-:S00]  /*0eb0*/  NOP ;  /* 0x0000000000007918 */ /* 0x000fc00000000000 */
        /* <DEDUP_REMOVED lines=12> */
.L_x_20:


//--------------------- .nv.shared._Z14mc_integrationPfS_Pi --------------------------
	.section	.nv.shared._Z14mc_integrationPfS_Pi,"aw",@nobits
	.sectionflags	@""
	.align	4
.nv.shared._Z14mc_integrationPfS_Pi:
	.zero		1152


//--------------------- .nv.shared.reserved.0     --------------------------
	.section	.nv.shared.reserved.0,"aw",@nobits
	.weak		__nv_reservedSMEM_offset_0_alias
	.size		__nv_reservedSMEM_offset_0_alias, 0, 64
	.other		__nv_reservedSMEM_offset_0_alias,@"STO_CUDA_RESERVED_SHARED STV_DEFAULT"
__nv_reservedSMEM_offset_0_alias:
	.zero		0
	.zero		64


//--------------------- .nv.constant0._Z14mc_integrationPfS_Pi --------------------------
	.section	.nv.constant0._Z14mc_integrationPfS_Pi,"a",@progbits
	.sectionflags	@""
	.align	4
.nv.constant0._Z14mc_integrationPfS_Pi:
	.zero		920


//--------------------- SYMBOLS --------------------------

	.type		.nv.reservedSmem.offset0,@object
	.size		.nv.reservedSmem.offset0,0x4
	.type		.nv.reservedSmem.cap,@object
	.size		.nv.reservedSmem.cap,0x4
